//
// Generated by NVIDIA NVVM Compiler
//
// Compiler Build ID: CL-36424714
// Cuda compilation tools, release 13.0, V13.0.88
// Based on NVVM 20.0.0
//

.version 9.0
.target sm_100
.address_size 64

	// .globl	_Z3addPiS_S_

.visible .entry _Z3addPiS_S_(
	.param .u64 .ptr .align 1 _Z3addPiS_S__param_0,
	.param .u64 .ptr .align 1 _Z3addPiS_S__param_1,
	.param .u64 .ptr .align 1 _Z3addPiS_S__param_2
)
{
	.reg .b32 	%r<4>;
	.reg .b64 	%rd<7>;

	ld.param.u64 	%rd1, [_Z3addPiS_S__param_0];
	ld.param.u64 	%rd2, [_Z3addPiS_S__param_1];
	ld.param.u64 	%rd3, [_Z3addPiS_S__param_2];
	cvta.to.global.u64 	%rd4, %rd1;
	cvta.to.global.u64 	%rd5, %rd3;
	cvta.to.global.u64 	%rd6, %rd2;
	ld.global.u32 	%r1, [%rd6];
	ld.global.u32 	%r2, [%rd5];
	add.s32 	%r3, %r2, %r1;
	st.global.u32 	[%rd4], %r3;
	ret;

}


// ===== COMPILED SASS (sm_100) =====

	.target	sm_100

	.elftype	@"ET_EXEC"


//--------------------- .note.nv.tkinfo           --------------------------
	.section	.note.nv.tkinfo,"",@"SHT_NOTE"
	.sectionflags	@"SHF_NOTE_NV_TKINFO"
	.tkinfo
        /*0018*/ 	.word	0x00000002
        /*0030*/ 	.string	""
        /*0030*/ 	.string	"ptxas"
        /*0030*/ 	.string	"Cuda compilation tools, release 13.0, V13.0.88"
        /*0030*/ 	.string	"Build cuda_13.0.r13.0/compiler.36424714_0"
        /*0030*/ 	.string	"-arch sm_100 -m 64 "



//--------------------- .note.nv.cuinfo           --------------------------
	.section	.note.nv.cuinfo,"",@"SHT_NOTE"
	.sectionflags	@"SHF_NOTE_NV_CUINFO"
        /*0018*/ 	.short	0x0002
        /*001a*/ 	.short	0x0064
        /*001c*/ 	.short	0x0082
	.zero		2


//--------------------- .nv.info                  --------------------------
	.section	.nv.info,"",@"SHT_CUDA_INFO"
	.align	4


	//----- nvinfo : EIATTR_REGCOUNT
	.align		4
        /*0000*/ 	.byte	0x04, 0x2f
        /*0002*/ 	.short	(.L_1 - .L_0)
	.align		4
.L_0:
        /*0004*/ 	.word	index@(_Z3addPiS_S_)
        /*0008*/ 	.word	0x0000000c


	//----- nvinfo : EIATTR_FRAME_SIZE
	.align		4
.L_1:
        /*000c*/ 	.byte	0x04, 0x11
        /*000e*/ 	.short	(.L_3 - .L_2)
	.align		4
.L_2:
        /*0010*/ 	.word	index@(_Z3addPiS_S_)
        /*0014*/ 	.word	0x00000000


	//----- nvinfo : EIATTR_MIN_STACK_SIZE
	.align		4
.L_3:
        /*0018*/ 	.byte	0x04, 0x12
        /*001a*/ 	.short	(.L_5 - .L_4)
	.align		4
.L_4:
        /*001c*/ 	.word	index@(_Z3addPiS_S_)
        /*0020*/ 	.word	0x00000000
.L_5:


//--------------------- .nv.compat                --------------------------
	.section	.nv.compat,"",@"SHT_CUDA_COMPAT_INFO"
	.align	4
        /*0000*/ 	.byte	0x02, 0x09, 0x00, 0x00, 0x02, 0x02, 0x01, 0x00, 0x02, 0x05, 0x05, 0x00, 0x03, 0x07, 0x01, 0x01
        /*0010*/ 	.byte	0x02, 0x03, 0x00, 0x00, 0x02, 0x06, 0x01, 0x00, 0x04, 0x0b, 0x08, 0x00, 0x09, 0x00, 0x00, 0x00
        /*0020*/ 	.byte	0x00, 0x00, 0x00, 0x00


//--------------------- .nv.info._Z3addPiS_S_     --------------------------
	.section	.nv.info._Z3addPiS_S_,"",@"SHT_CUDA_INFO"
	.sectionflags	@""
	.align	4


	//----- nvinfo : EIATTR_CUDA_API_VERSION
	.align		4
        /*0000*/ 	.byte	0x04, 0x37
        /*0002*/ 	.short	(.L_7 - .L_6)
.L_6:
        /*0004*/ 	.word	0x00000082


	//----- nvinfo : EIATTR_KPARAM_INFO
	.align		4
.L_7:
        /*0008*/ 	.byte	0x04, 0x17
        /*000a*/ 	.short	(.L_9 - .L_8)
.L_8:
        /*000c*/ 	.word	0x00000000
        /*0010*/ 	.short	0x0002
        /*0012*/ 	.short	0x0010
        /*0014*/ 	.byte	0x00, 0xf5, 0x21, 0x00


	//----- nvinfo : EIATTR_KPARAM_INFO
	.align		4
.L_9:
        /*0018*/ 	.byte	0x04, 0x17
        /*001a*/ 	.short	(.L_11 - .L_10)
.L_10:
        /*001c*/ 	.word	0x00000000
        /*0020*/ 	.short	0x0001
        /*0022*/ 	.short	0x0008
        /*0024*/ 	.byte	0x00, 0xf5, 0x21, 0x00


	//----- nvinfo : EIATTR_KPARAM_INFO
	.align		4
.L_11:
        /*0028*/ 	.byte	0x04, 0x17
        /*002a*/ 	.short	(.L_13 - .L_12)
.L_12:
        /*002c*/ 	.word	0x00000000
        /*0030*/ 	.short	0x0000
        /*0032*/ 	.short	0x0000
        /*0034*/ 	.byte	0x00, 0xf5, 0x21, 0x00


	//----- nvinfo : EIATTR_SPARSE_MMA_MASK
	.align		4
.L_13:
        /*0038*/ 	.byte	0x03, 0x50
        /*003a*/ 	.short	0x0000


	//----- nvinfo : EIATTR_MAXREG_COUNT
	.align		4
        /*003c*/ 	.byte	0x03, 0x1b
        /*003e*/ 	.short	0x00ff


	//----- nvinfo : EIATTR_MERCURY_ISA_VERSION
	.align		4
        /*0040*/ 	.byte	0x03, 0x5f
        /*0042*/ 	.short	0x0101


	//----- nvinfo : EIATTR_VRC_CTA_INIT_COUNT
	.align		4
        /*0044*/ 	.byte	0x02, 0x4a
	.zero		1
	.zero		1


	//----- nvinfo : EIATTR_EXIT_INSTR_OFFSETS
	.align		4
        /*0048*/ 	.byte	0x04, 0x1c
        /*004a*/ 	.short	(.L_15 - .L_14)


	//   ....[0]....
.L_14:
        /*004c*/ 	.word	0x00000090


	//----- nvinfo : EIATTR_CBANK_PARAM_SIZE
	.align		4
.L_15:
        /*0050*/ 	.byte	0x03, 0x19
        /*0052*/ 	.short	0x0018


	//----- nvinfo : EIATTR_PARAM_CBANK
	.align		4
        /*0054*/ 	.byte	0x04, 0x0a
        /*0056*/ 	.short	(.L_17 - .L_16)
	.align		4
.L_16:
        /*0058*/ 	.word	index@(.nv.constant0._Z3addPiS_S_)
        /*005c*/ 	.short	0x0380
        /*005e*/ 	.short	0x0018


	//----- nvinfo : EIATTR_SW_WAR
	.align		4
.L_17:
        /*0060*/ 	.byte	0x04, 0x36
        /*0062*/ 	.short	(.L_19 - .L_18)
.L_18:
        /*0064*/ 	.word	0x00000008
.L_19:


//--------------------- .nv.callgraph             --------------------------
	.section	.nv.callgraph,"",@"SHT_CUDA_CALLGRAPH"
	.align	4
	.sectionentsize	8
	.align		4
        /*0000*/ 	.word	0x00000000
	.align		4
        /*0004*/ 	.word	0xffffffff
	.align		4
        /*0008*/ 	.word	0x00000000
	.align		4
        /*000c*/ 	.word	0xfffffffe
	.align		4
        /*0010*/ 	.word	0x00000000
	.align		4
        /*0014*/ 	.word	0xfffffffd
	.align		4
        /*0018*/ 	.word	0x00000000
	.align		4
        /*001c*/ 	.word	0xfffffffc


//--------------------- .text._Z3addPiS_S_        --------------------------
	.section	.text._Z3addPiS_S_,"ax",@progbits
	.align	128
        .global         _Z3addPiS_S_
        .type           _Z3addPiS_S_,@function
        .size           _Z3addPiS_S_,(.L_x_1 - _Z3addPiS_S_)
        .other          _Z3addPiS_S_,@"STO_CUDA_ENTRY STV_DEFAULT"
_Z3addPiS_S_:
.text._Z3addPiS_S_:
[----:B------:R-:W-:Y:S08]  /*0000*/  LDC R1, c[0x0][0x37c] ;  /* 0x0000df00ff017b82 */ /* 0x000ff00000000800 */
[----:B------:R-:W0:Y:S01]  /*0010*/  LDC.64 R2, c[0x0][0x388] ;  /* 0x0000e200ff027b82 */ /* 0x000e220000000a00 */
[----:B------:R-:W0:Y:S07]  /*0020*/  LDCU.64 UR4, c[0x0][0x358] ;  /* 0x00006b00ff0477ac */ /* 0x000e2e0008000a00 */
[----:B------:R-:W1:Y:S01]  /*0030*/  LDC.64 R4, c[0x0][0x390] ;  /* 0x0000e400ff047b82 */ /* 0x000e620000000a00 */
[----:B0-----:R-:W2:Y:S04]  /*0040*/  LDG.E R2, desc[UR4][R2.64] ;  /* 0x0000000402027981 */ /* 0x001ea8000c1e1900 */
[----:B-1----:R-:W2:Y:S03]  /*0050*/  LDG.E R5, desc[UR4][R4.64] ;  /* 0x0000000404057981 */ /* 0x002ea6000c1e1900 */
[----:B------:R-:W0:Y:S01]  /*0060*/  LDC.64 R6, c[0x0][0x380] ;  /* 0x0000e000ff067b82 */ /* 0x000e220000000a00 */
[----:B--2---:R-:W-:-:S05]  /*0070*/  IADD3 R9, PT, PT, R2, R5, RZ ;  /* 0x0000000502097210 */ /* 0x004fca0007ffe0ff */
[----:B0-----:R-:W-:Y:S01]  /*0080*/  STG.E desc[UR4][R6.64], R9 ;  /* 0x0000000906007986 */ /* 0x001fe2000c101904 */
[----:B------:R-:W-:Y:S05]  /*0090*/  EXIT ;  /* 0x000000000000794d */ /* 0x000fea0003800000 */
.L_x_0:
[----:B------:R-:W-:-:S00]  /*00a0*/  BRA `(.L_x_0) ;  /* 0xfffffffc00fc7947 */ /* 0x000fc0000383ffff */
[----:B------:R-:W-:-:S00]  /*00b0*/  NOP ;  /* 0x0000000000007918 */ /* 0x000fc00000000000 */
        /* <DEDUP_REMOVED lines=12> */
.L_x_1:


//--------------------- .nv.shared.reserved.0     --------------------------
	.section	.nv.shared.reserved.0,"aw",@nobits
	.weak		__nv_reservedSMEM_offset_0_alias
	.size		__nv_reservedSMEM_offset_0_alias, 0, 64
	.other		__nv_reservedSMEM_offset_0_alias,@"STO_CUDA_RESERVED_SHARED STV_DEFAULT"
__nv_reservedSMEM_offset_0_alias:
	.zero		0
	.zero		64


//--------------------- .nv.constant0._Z3addPiS_S_ --------------------------
	.section	.nv.constant0._Z3addPiS_S_,"a",@progbits
	.sectionflags	@""
	.align	4
.nv.constant0._Z3addPiS_S_:
	.zero		920


//--------------------- SYMBOLS --------------------------

	.type		.nv.reservedSmem.offset0,@object
	.size		.nv.reservedSmem.offset0,0x4
